//
// Generated by NVIDIA NVVM Compiler
//
// Compiler Build ID: CL-36424714
// Cuda compilation tools, release 13.0, V13.0.88
// Based on NVVM 20.0.0
//

.version 9.0
.target sm_100
.address_size 64

	// .globl	_Z7minElemPfiS_
// _ZZ7minElemPfiS_E5sdata has been demoted
// _ZZ6vecSumPfS_iE5sdata has been demoted

.visible .entry _Z7minElemPfiS_(
	.param .u64 .ptr .align 1 _Z7minElemPfiS__param_0,
	.param .u32 _Z7minElemPfiS__param_1,
	.param .u64 .ptr .align 1 _Z7minElemPfiS__param_2
)
{
	.reg .pred 	%p<7>;
	.reg .b32 	%r<14>;
	.reg .b32 	%f<5>;
	.reg .b64 	%rd<9>;
	// demoted variable
	.shared .align 4 .b8 _ZZ7minElemPfiS_E5sdata[16384];
	ld.param.u64 	%rd1, [_Z7minElemPfiS__param_0];
	ld.param.u32 	%r8, [_Z7minElemPfiS__param_1];
	ld.param.u64 	%rd2, [_Z7minElemPfiS__param_2];
	mov.u32 	%r1, %ctaid.x;
	mov.u32 	%r13, %ntid.x;
	mov.u32 	%r3, %tid.x;
	mad.lo.s32 	%r4, %r1, %r13, %r3;
	setp.ge.s32 	%p1, %r4, %r8;
	shl.b32 	%r9, %r3, 2;
	mov.u32 	%r10, _ZZ7minElemPfiS_E5sdata;
	add.s32 	%r5, %r10, %r9;
	@%p1 bra 	$L__BB0_2;
	cvta.to.global.u64 	%rd3, %rd1;
	mul.wide.s32 	%rd4, %r4, 4;
	add.s64 	%rd5, %rd3, %rd4;
	ld.global.f32 	%f2, [%rd5];
	st.shared.f32 	[%r5], %f2;
$L__BB0_2:
	setp.lt.u32 	%p2, %r13, 2;
	@%p2 bra 	$L__BB0_7;
$L__BB0_3:
	mov.u32 	%r6, %r13;
	shr.u32 	%r13, %r6, 1;
	setp.ge.u32 	%p3, %r3, %r13;
	@%p3 bra 	$L__BB0_6;
	ld.shared.f32 	%f3, [%r5];
	shl.b32 	%r11, %r13, 2;
	add.s32 	%r12, %r5, %r11;
	ld.shared.f32 	%f1, [%r12];
	setp.leu.f32 	%p4, %f3, %f1;
	@%p4 bra 	$L__BB0_6;
	st.shared.f32 	[%r5], %f1;
$L__BB0_6:
	setp.gt.u32 	%p5, %r6, 3;
	@%p5 bra 	$L__BB0_3;
$L__BB0_7:
	setp.ne.s32 	%p6, %r3, 0;
	@%p6 bra 	$L__BB0_9;
	ld.shared.f32 	%f4, [_ZZ7minElemPfiS_E5sdata];
	cvta.to.global.u64 	%rd6, %rd2;
	mul.wide.u32 	%rd7, %r1, 4;
	add.s64 	%rd8, %rd6, %rd7;
	st.global.f32 	[%rd8], %f4;
$L__BB0_9:
	ret;

}
	// .globl	_Z6vecSumPfS_i
.visible .entry _Z6vecSumPfS_i(
	.param .u64 .ptr .align 1 _Z6vecSumPfS_i_param_0,
	.param .u64 .ptr .align 1 _Z6vecSumPfS_i_param_1,
	.param .u32 _Z6vecSumPfS_i_param_2
)
{
	.reg .pred 	%p<7>;
	.reg .b32 	%r<14>;
	.reg .b32 	%f<5>;
	.reg .b64 	%rd<9>;
	// demoted variable
	.shared .align 4 .b8 _ZZ6vecSumPfS_iE5sdata[64];
	ld.param.u64 	%rd1, [_Z6vecSumPfS_i_param_0];
	ld.param.u64 	%rd2, [_Z6vecSumPfS_i_param_1];
	ld.param.u32 	%r8, [_Z6vecSumPfS_i_param_2];
	mov.u32 	%r1, %ctaid.x;
	mov.u32 	%r13, %ntid.x;
	mov.u32 	%r3, %tid.x;
	mad.lo.s32 	%r4, %r1, %r13, %r3;
	setp.ge.s32 	%p1, %r4, %r8;
	shl.b32 	%r9, %r3, 2;
	mov.u32 	%r10, _ZZ6vecSumPfS_iE5sdata;
	add.s32 	%r5, %r10, %r9;
	@%p1 bra 	$L__BB1_2;
	cvta.to.global.u64 	%rd3, %rd1;
	mul.wide.s32 	%rd4, %r4, 4;
	add.s64 	%rd5, %rd3, %rd4;
	ld.global.f32 	%f2, [%rd5];
	st.shared.f32 	[%r5], %f2;
$L__BB1_2:
	bar.sync 	0;
	setp.lt.u32 	%p2, %r13, 2;
	@%p2 bra 	$L__BB1_7;
$L__BB1_3:
	mov.u32 	%r6, %r13;
	shr.u32 	%r13, %r6, 1;
	setp.ge.u32 	%p3, %r3, %r13;
	@%p3 bra 	$L__BB1_6;
	ld.shared.f32 	%f3, [%r5];
	shl.b32 	%r11, %r13, 2;
	add.s32 	%r12, %r5, %r11;
	ld.shared.f32 	%f1, [%r12];
	setp.leu.f32 	%p4, %f3, %f1;
	@%p4 bra 	$L__BB1_6;
	st.shared.f32 	[%r5], %f1;
$L__BB1_6:
	bar.sync 	0;
	setp.gt.u32 	%p5, %r6, 3;
	@%p5 bra 	$L__BB1_3;
$L__BB1_7:
	setp.ne.s32 	%p6, %r3, 0;
	@%p6 bra 	$L__BB1_9;
	ld.shared.f32 	%f4, [_ZZ6vecSumPfS_iE5sdata];
	cvta.to.global.u64 	%rd6, %rd2;
	mul.wide.u32 	%rd7, %r1, 4;
	add.s64 	%rd8, %rd6, %rd7;
	st.global.f32 	[%rd8], %f4;
$L__BB1_9:
	ret;

}


// ===== COMPILED SASS (sm_100) =====

	.target	sm_100

	.elftype	@"ET_EXEC"


//--------------------- .note.nv.tkinfo           --------------------------
	.section	.note.nv.tkinfo,"",@"SHT_NOTE"
	.sectionflags	@"SHF_NOTE_NV_TKINFO"
	.tkinfo
        /*0018*/ 	.word	0x00000002
        /*0030*/ 	.string	""
        /*0030*/ 	.string	"ptxas"
        /*0030*/ 	.string	"Cuda compilation tools, release 13.0, V13.0.88"
        /*0030*/ 	.string	"Build cuda_13.0.r13.0/compiler.36424714_0"
        /*0030*/ 	.string	"-arch sm_100 -m 64 "



//--------------------- .note.nv.cuinfo           --------------------------
	.section	.note.nv.cuinfo,"",@"SHT_NOTE"
	.sectionflags	@"SHF_NOTE_NV_CUINFO"
        /*0018*/ 	.short	0x0002
        /*001a*/ 	.short	0x0064
        /*001c*/ 	.short	0x0082
	.zero		2


//--------------------- .nv.info                  --------------------------
	.section	.nv.info,"",@"SHT_CUDA_INFO"
	.align	4


	//----- nvinfo : EIATTR_REGCOUNT
	.align		4
        /*0000*/ 	.byte	0x04, 0x2f
        /*0002*/ 	.short	(.L_1 - .L_0)
	.align		4
.L_0:
        /*0004*/ 	.word	index@(_Z7minElemPfiS_)
        /*0008*/ 	.word	0x0000000a


	//----- nvinfo : EIATTR_FRAME_SIZE
	.align		4
.L_1:
        /*000c*/ 	.byte	0x04, 0x11
        /*000e*/ 	.short	(.L_3 - .L_2)
	.align		4
.L_2:
        /*0010*/ 	.word	index@(_Z7minElemPfiS_)
        /*0014*/ 	.word	0x00000000


	//----- nvinfo : EIATTR_REGCOUNT
	.align		4
.L_3:
        /*0018*/ 	.byte	0x04, 0x2f
        /*001a*/ 	.short	(.L_5 - .L_4)
	.align		4
.L_4:
        /*001c*/ 	.word	index@(_Z6vecSumPfS_i)
        /*0020*/ 	.word	0x0000000a


	//----- nvinfo : EIATTR_FRAME_SIZE
	.align		4
.L_5:
        /*0024*/ 	.byte	0x04, 0x11
        /*0026*/ 	.short	(.L_7 - .L_6)
	.align		4
.L_6:
        /*0028*/ 	.word	index@(_Z6vecSumPfS_i)
        /*002c*/ 	.word	0x00000000


	//----- nvinfo : EIATTR_MIN_STACK_SIZE
	.align		4
.L_7:
        /*0030*/ 	.byte	0x04, 0x12
        /*0032*/ 	.short	(.L_9 - .L_8)
	.align		4
.L_8:
        /*0034*/ 	.word	index@(_Z6vecSumPfS_i)
        /*0038*/ 	.word	0x00000000


	//----- nvinfo : EIATTR_MIN_STACK_SIZE
	.align		4
.L_9:
        /*003c*/ 	.byte	0x04, 0x12
        /*003e*/ 	.short	(.L_11 - .L_10)
	.align		4
.L_10:
        /*0040*/ 	.word	index@(_Z7minElemPfiS_)
        /*0044*/ 	.word	0x00000000
.L_11:


//--------------------- .nv.compat                --------------------------
	.section	.nv.compat,"",@"SHT_CUDA_COMPAT_INFO"
	.align	4
        /*0000*/ 	.byte	0x02, 0x09, 0x00, 0x00, 0x02, 0x02, 0x01, 0x00, 0x02, 0x05, 0x05, 0x00, 0x03, 0x07, 0x01, 0x01
        /*0010*/ 	.byte	0x02, 0x03, 0x00, 0x00, 0x02, 0x06, 0x01, 0x00, 0x04, 0x0b, 0x08, 0x00, 0x09, 0x00, 0x00, 0x00
        /*0020*/ 	.byte	0x00, 0x00, 0x00, 0x00


//--------------------- .nv.info._Z6vecSumPfS_i   --------------------------
	.section	.nv.info._Z6vecSumPfS_i,"",@"SHT_CUDA_INFO"
	.sectionflags	@""
	.align	4


	//----- nvinfo : EIATTR_CUDA_API_VERSION
	.align		4
        /*0000*/ 	.byte	0x04, 0x37
        /*0002*/ 	.short	(.L_13 - .L_12)
.L_12:
        /*0004*/ 	.word	0x00000082


	//----- nvinfo : EIATTR_KPARAM_INFO
	.align		4
.L_13:
        /*0008*/ 	.byte	0x04, 0x17
        /*000a*/ 	.short	(.L_15 - .L_14)
.L_14:
        /*000c*/ 	.word	0x00000000
        /*0010*/ 	.short	0x0002
        /*0012*/ 	.short	0x0010
        /*0014*/ 	.byte	0x00, 0xf0, 0x11, 0x00


	//----- nvinfo : EIATTR_KPARAM_INFO
	.align		4
.L_15:
        /*0018*/ 	.byte	0x04, 0x17
        /*001a*/ 	.short	(.L_17 - .L_16)
.L_16:
        /*001c*/ 	.word	0x00000000
        /*0020*/ 	.short	0x0001
        /*0022*/ 	.short	0x0008
        /*0024*/ 	.byte	0x00, 0xf5, 0x21, 0x00


	//----- nvinfo : EIATTR_KPARAM_INFO
	.align		4
.L_17:
        /*0028*/ 	.byte	0x04, 0x17
        /*002a*/ 	.short	(.L_19 - .L_18)
.L_18:
        /*002c*/ 	.word	0x00000000
        /*0030*/ 	.short	0x0000
        /*0032*/ 	.short	0x0000
        /*0034*/ 	.byte	0x00, 0xf5, 0x21, 0x00


	//----- nvinfo : EIATTR_SPARSE_MMA_MASK
	.align		4
.L_19:
        /*0038*/ 	.byte	0x03, 0x50
        /*003a*/ 	.short	0x0000


	//----- nvinfo : EIATTR_MAXREG_COUNT
	.align		4
        /*003c*/ 	.byte	0x03, 0x1b
        /*003e*/ 	.short	0x00ff


	//----- nvinfo : EIATTR_NUM_BARRIERS
	.align		4
        /*0040*/ 	.byte	0x02, 0x4c
        /*0042*/ 	.byte	0x01
	.zero		1


	//----- nvinfo : EIATTR_MERCURY_ISA_VERSION
	.align		4
        /*0044*/ 	.byte	0x03, 0x5f
        /*0046*/ 	.short	0x0101


	//----- nvinfo : EIATTR_VRC_CTA_INIT_COUNT
	.align		4
        /*0048*/ 	.byte	0x02, 0x4a
	.zero		1
	.zero		1


	//----- nvinfo : EIATTR_EXIT_INSTR_OFFSETS
	.align		4
        /*004c*/ 	.byte	0x04, 0x1c
        /*004e*/ 	.short	(.L_21 - .L_20)


	//   ....[0]....
.L_20:
        /*0050*/ 	.word	0x00000230


	//   ....[1]....
        /*0054*/ 	.word	0x000002b0


	//----- nvinfo : EIATTR_CRS_STACK_SIZE
	.align		4
.L_21:
        /*0058*/ 	.byte	0x04, 0x1e
        /*005a*/ 	.short	(.L_23 - .L_22)
.L_22:
        /*005c*/ 	.word	0x00000000


	//----- nvinfo : EIATTR_CBANK_PARAM_SIZE
	.align		4
.L_23:
        /*0060*/ 	.byte	0x03, 0x19
        /*0062*/ 	.short	0x0014


	//----- nvinfo : EIATTR_PARAM_CBANK
	.align		4
        /*0064*/ 	.byte	0x04, 0x0a
        /*0066*/ 	.short	(.L_25 - .L_24)
	.align		4
.L_24:
        /*0068*/ 	.word	index@(.nv.constant0._Z6vecSumPfS_i)
        /*006c*/ 	.short	0x0380
        /*006e*/ 	.short	0x0014


	//----- nvinfo : EIATTR_SW_WAR
	.align		4
.L_25:
        /*0070*/ 	.byte	0x04, 0x36
        /*0072*/ 	.short	(.L_27 - .L_26)
.L_26:
        /*0074*/ 	.word	0x00000008
.L_27:


//--------------------- .nv.info._Z7minElemPfiS_  --------------------------
	.section	.nv.info._Z7minElemPfiS_,"",@"SHT_CUDA_INFO"
	.sectionflags	@""
	.align	4


	//----- nvinfo : EIATTR_CUDA_API_VERSION
	.align		4
        /*0000*/ 	.byte	0x04, 0x37
        /*0002*/ 	.short	(.L_29 - .L_28)
.L_28:
        /*0004*/ 	.word	0x00000082


	//----- nvinfo : EIATTR_KPARAM_INFO
	.align		4
.L_29:
        /*0008*/ 	.byte	0x04, 0x17
        /*000a*/ 	.short	(.L_31 - .L_30)
.L_30:
        /*000c*/ 	.word	0x00000000
        /*0010*/ 	.short	0x0002
        /*0012*/ 	.short	0x0010
        /*0014*/ 	.byte	0x00, 0xf5, 0x21, 0x00


	//----- nvinfo : EIATTR_KPARAM_INFO
	.align		4
.L_31:
        /*0018*/ 	.byte	0x04, 0x17
        /*001a*/ 	.short	(.L_33 - .L_32)
.L_32:
        /*001c*/ 	.word	0x00000000
        /*0020*/ 	.short	0x0001
        /*0022*/ 	.short	0x0008
        /*0024*/ 	.byte	0x00, 0xf0, 0x11, 0x00


	//----- nvinfo : EIATTR_KPARAM_INFO
	.align		4
.L_33:
        /*0028*/ 	.byte	0x04, 0x17
        /*002a*/ 	.short	(.L_35 - .L_34)
.L_34:
        /*002c*/ 	.word	0x00000000
        /*0030*/ 	.short	0x0000
        /*0032*/ 	.short	0x0000
        /*0034*/ 	.byte	0x00, 0xf5, 0x21, 0x00


	//----- nvinfo : EIATTR_SPARSE_MMA_MASK
	.align		4
.L_35:
        /*0038*/ 	.byte	0x03, 0x50
        /*003a*/ 	.short	0x0000


	//----- nvinfo : EIATTR_MAXREG_COUNT
	.align		4
        /*003c*/ 	.byte	0x03, 0x1b
        /*003e*/ 	.short	0x00ff


	//----- nvinfo : EIATTR_MERCURY_ISA_VERSION
	.align		4
        /*0040*/ 	.byte	0x03, 0x5f
        /*0042*/ 	.short	0x0101


	//----- nvinfo : EIATTR_VRC_CTA_INIT_COUNT
	.align		4
        /*0044*/ 	.byte	0x02, 0x4a
	.zero		1
	.zero		1


	//----- nvinfo : EIATTR_EXIT_INSTR_OFFSETS
	.align		4
        /*0048*/ 	.byte	0x04, 0x1c
        /*004a*/ 	.short	(.L_37 - .L_36)


	//   ....[0]....
.L_36:
        /*004c*/ 	.word	0x00000210


	//   ....[1]....
        /*0050*/ 	.word	0x00000290


	//----- nvinfo : EIATTR_CRS_STACK_SIZE
	.align		4
.L_37:
        /*0054*/ 	.byte	0x04, 0x1e
        /*0056*/ 	.short	(.L_39 - .L_38)
.L_38:
        /*0058*/ 	.word	0x00000000


	//----- nvinfo : EIATTR_CBANK_PARAM_SIZE
	.align		4
.L_39:
        /*005c*/ 	.byte	0x03, 0x19
        /*005e*/ 	.short	0x0018


	//----- nvinfo : EIATTR_PARAM_CBANK
	.align		4
        /*0060*/ 	.byte	0x04, 0x0a
        /*0062*/ 	.short	(.L_41 - .L_40)
	.align		4
.L_40:
        /*0064*/ 	.word	index@(.nv.constant0._Z7minElemPfiS_)
        /*0068*/ 	.short	0x0380
        /*006a*/ 	.short	0x0018


	//----- nvinfo : EIATTR_SW_WAR
	.align		4
.L_41:
        /*006c*/ 	.byte	0x04, 0x36
        /*006e*/ 	.short	(.L_43 - .L_42)
.L_42:
        /*0070*/ 	.word	0x00000008
.L_43:


//--------------------- .nv.callgraph             --------------------------
	.section	.nv.callgraph,"",@"SHT_CUDA_CALLGRAPH"
	.align	4
	.sectionentsize	8
	.align		4
        /*0000*/ 	.word	0x00000000
	.align		4
        /*0004*/ 	.word	0xffffffff
	.align		4
        /*0008*/ 	.word	0x00000000
	.align		4
        /*000c*/ 	.word	0xfffffffe
	.align		4
        /*0010*/ 	.word	0x00000000
	.align		4
        /*0014*/ 	.word	0xfffffffd
	.align		4
        /*0018*/ 	.word	0x00000000
	.align		4
        /*001c*/ 	.word	0xfffffffc


//--------------------- .text._Z6vecSumPfS_i      --------------------------
	.section	.text._Z6vecSumPfS_i,"ax",@progbits
	.align	128
        .global         _Z6vecSumPfS_i
        .type           _Z6vecSumPfS_i,@function
        .size           _Z6vecSumPfS_i,(.L_x_10 - _Z6vecSumPfS_i)
        .other          _Z6vecSumPfS_i,@"STO_CUDA_ENTRY STV_DEFAULT"
_Z6vecSumPfS_i:
.text._Z6vecSumPfS_i:
[----:B------:R-:W-:Y:S01]  /*0000*/  LDC R1, c[0x0][0x37c] ;  /* 0x0000df00ff017b82 */ /* 0x000fe20000000800 */
[----:B------:R-:W0:Y:S01]  /*0010*/  S2R R7, SR_CTAID.X ;  /* 0x0000000000077919 */ /* 0x000e220000002500 */
[----:B------:R-:W0:Y:S01]  /*0020*/  LDCU UR8, c[0x0][0x360] ;  /* 0x00006c00ff0877ac */ /* 0x000e220008000800 */
[----:B------:R-:W0:Y:S01]  /*0030*/  S2R R4, SR_TID.X ;  /* 0x0000000000047919 */ /* 0x000e220000002100 */
[----:B------:R-:W1:Y:S01]  /*0040*/  LDCU UR4, c[0x0][0x390] ;  /* 0x00007200ff0477ac */ /* 0x000e620008000800 */
[----:B------:R-:W2:Y:S01]  /*0050*/  LDCU.64 UR6, c[0x0][0x358] ;  /* 0x00006b00ff0677ac */ /* 0x000ea20008000a00 */
[----:B0-----:R-:W-:-:S05]  /*0060*/  IMAD R5, R7, UR8, R4 ;  /* 0x0000000807057c24 */ /* 0x001fca000f8e0204 */
[----:B-1----:R-:W-:-:S13]  /*0070*/  ISETP.GE.AND P0, PT, R5, UR4, PT ;  /* 0x0000000405007c0c */ /* 0x002fda000bf06270 */
[----:B------:R-:W0:Y:S02]  /*0080*/  @!P0 LDC.64 R2, c[0x0][0x380] ;  /* 0x0000e000ff028b82 */ /* 0x000e240000000a00 */
[----:B0-----:R-:W-:-:S06]  /*0090*/  @!P0 IMAD.WIDE R2, R5, 0x4, R2 ;  /* 0x0000000405028825 */ /* 0x001fcc00078e0202 */
[----:B--2---:R-:W2:Y:S01]  /*00a0*/  @!P0 LDG.E R3, desc[UR6][R2.64] ;  /* 0x0000000602038981 */ /* 0x004ea2000c1e1900 */
[----:B------:R-:W0:Y:S01]  /*00b0*/  S2UR UR5, SR_CgaCtaId ;  /* 0x00000000000579c3 */ /* 0x000e220000008800 */
[----:B------:R-:W-:Y:S01]  /*00c0*/  UMOV UR4, 0x400 ;  /* 0x0000040000047882 */ /* 0x000fe20000000000 */
[----:B------:R-:W-:Y:S01]  /*00d0*/  IMAD.U32 R5, RZ, RZ, UR8 ;  /* 0x00000008ff057e24 */ /* 0x000fe2000f8e00ff */
[----:B0-----:R-:W-:-:S06]  /*00e0*/  ULEA UR4, UR5, UR4, 0x18 ;  /* 0x0000000405047291 */ /* 0x001fcc000f8ec0ff */
[----:B------:R-:W-:-:S05]  /*00f0*/  LEA R0, R4, UR4, 0x2 ;  /* 0x0000000404007c11 */ /* 0x000fca000f8e10ff */
[----:B--2---:R0:W-:Y:S01]  /*0100*/  @!P0 STS [R0], R3 ;  /* 0x0000000300008388 */ /* 0x0041e20000000800 */
[----:B------:R-:W-:Y:S01]  /*0110*/  BAR.SYNC.DEFER_BLOCKING 0x0 ;  /* 0x0000000000007b1d */ /* 0x000fe20000010000 */
[----:B------:R-:W-:-:S13]  /*0120*/  ISETP.GE.U32.AND P0, PT, R5, 0x2, PT ;  /* 0x000000020500780c */ /* 0x000fda0003f06070 */
[----:B0-----:R-:W-:Y:S05]  /*0130*/  @!P0 BRA `(.L_x_0) ;  /* 0x0000000000388947 */ /* 0x001fea0003800000 */
.L_x_3:
[--C-:B------:R-:W-:Y:S01]  /*0140*/  IMAD.MOV.U32 R6, RZ, RZ, R5.reuse ;  /* 0x000000ffff067224 */ /* 0x100fe200078e0005 */
[----:B------:R-:W-:Y:S01]  /*0150*/  SHF.R.U32.HI R5, RZ, 0x1, R5 ;  /* 0x00000001ff057819 */ /* 0x000fe20000011605 */
[----:B------:R-:W-:Y:S03]  /*0160*/  BSSY.RECONVERGENT B0, `(.L_x_1) ;  /* 0x0000008000007945 */ /* 0x000fe60003800200 */
[----:B------:R-:W-:-:S13]  /*0170*/  ISETP.GE.U32.AND P0, PT, R4, R5, PT ;  /* 0x000000050400720c */ /* 0x000fda0003f06070 */
[----:B0-----:R-:W-:Y:S05]  /*0180*/  @P0 BRA `(.L_x_2) ;  /* 0x0000000000140947 */ /* 0x001fea0003800000 */
[----:B------:R-:W-:Y:S01]  /*0190*/  IMAD R3, R5, 0x4, R0 ;  /* 0x0000000405037824 */ /* 0x000fe200078e0200 */
[----:B------:R-:W-:Y:S05]  /*01a0*/  LDS R2, [R0] ;  /* 0x0000000000027984 */ /* 0x000fea0000000800 */
[----:B------:R-:W0:Y:S02]  /*01b0*/  LDS R3, [R3] ;  /* 0x0000000003037984 */ /* 0x000e240000000800 */
[----:B0-----:R-:W-:-:S13]  /*01c0*/  FSETP.GT.AND P0, PT, R2, R3, PT ;  /* 0x000000030200720b */ /* 0x001fda0003f04000 */
[----:B------:R0:W-:Y:S02]  /*01d0*/  @P0 STS [R0], R3 ;  /* 0x0000000300000388 */ /* 0x0001e40000000800 */
.L_x_2:
[----:B------:R-:W-:Y:S05]  /*01e0*/  BSYNC.RECONVERGENT B0 ;  /* 0x0000000000007941 */ /* 0x000fea0003800200 */
.L_x_1:
[----:B------:R-:W-:Y:S01]  /*01f0*/  BAR.SYNC.DEFER_BLOCKING 0x0 ;  /* 0x0000000000007b1d */ /* 0x000fe20000010000 */
[----:B------:R-:W-:-:S13]  /*0200*/  ISETP.GT.U32.AND P0, PT, R6, 0x3, PT ;  /* 0x000000030600780c */ /* 0x000fda0003f04070 */
[----:B------:R-:W-:Y:S05]  /*0210*/  @P0 BRA `(.L_x_3) ;  /* 0xfffffffc00c80947 */ /* 0x000fea000383ffff */
.L_x_0:
[----:B------:R-:W-:-:S13]  /*0220*/  ISETP.NE.AND P0, PT, R4, RZ, PT ;  /* 0x000000ff0400720c */ /* 0x000fda0003f05270 */
[----:B------:R-:W-:Y:S05]  /*0230*/  @P0 EXIT ;  /* 0x000000000000094d */ /* 0x000fea0003800000 */
[----:B------:R-:W1:Y:S01]  /*0240*/  S2UR UR5, SR_CgaCtaId ;  /* 0x00000000000579c3 */ /* 0x000e620000008800 */
[----:B------:R-:W-:-:S07]  /*0250*/  UMOV UR4, 0x400 ;  /* 0x0000040000047882 */ /* 0x000fce0000000000 */
[----:B0-----:R-:W0:Y:S01]  /*0260*/  LDC.64 R2, c[0x0][0x388] ;  /* 0x0000e200ff027b82 */ /* 0x001e220000000a00 */
[----:B-1----:R-:W-:Y:S01]  /*0270*/  ULEA UR4, UR5, UR4, 0x18 ;  /* 0x0000000405047291 */ /* 0x002fe2000f8ec0ff */
[----:B0-----:R-:W-:-:S08]  /*0280*/  IMAD.WIDE.U32 R2, R7, 0x4, R2 ;  /* 0x0000000407027825 */ /* 0x001fd000078e0002 */
[----:B------:R-:W0:Y:S04]  /*0290*/  LDS R5, [UR4] ;  /* 0x00000004ff057984 */ /* 0x000e280008000800 */
[----:B0-----:R-:W-:Y:S01]  /*02a0*/  STG.E desc[UR6][R2.64], R5 ;  /* 0x0000000502007986 */ /* 0x001fe2000c101906 */
[----:B------:R-:W-:Y:S05]  /*02b0*/  EXIT ;  /* 0x000000000000794d */ /* 0x000fea0003800000 */
.L_x_4:
[----:B------:R-:W-:-:S00]  /*02c0*/  BRA `(.L_x_4) ;  /* 0xfffffffc00fc7947 */ /* 0x000fc0000383ffff */
[----:B------:R-:W-:-:S00]  /*02d0*/  NOP ;  /* 0x0000000000007918 */ /* 0x000fc00000000000 */
        /* <DEDUP_REMOVED lines=10> */
.L_x_10:


//--------------------- .text._Z7minElemPfiS_     --------------------------
	.section	.text._Z7minElemPfiS_,"ax",@progbits
	.align	128
        .global         _Z7minElemPfiS_
        .type           _Z7minElemPfiS_,@function
        .size           _Z7minElemPfiS_,(.L_x_11 - _Z7minElemPfiS_)
        .other          _Z7minElemPfiS_,@"STO_CUDA_ENTRY STV_DEFAULT"
_Z7minElemPfiS_:
.text._Z7minElemPfiS_:
        /* <DEDUP_REMOVED lines=17> */
[----:B------:R-:W-:-:S13]  /*0110*/  ISETP.GE.U32.AND P0, PT, R5, 0x2, PT ;  /* 0x000000020500780c */ /* 0x000fda0003f06070 */
[----:B0-----:R-:W-:Y:S05]  /*0120*/  @!P0 BRA `(.L_x_5) ;  /* 0x0000000000348947 */ /* 0x001fea0003800000 */
.L_x_8:
[--C-:B------:R-:W-:Y:S01]  /*0130*/  IMAD.MOV.U32 R2, RZ, RZ, R5.reuse ;  /* 0x000000ffff027224 */ /* 0x100fe200078e0005 */
[----:B------:R-:W-:Y:S01]  /*0140*/  SHF.R.U32.HI R5, RZ, 0x1, R5 ;  /* 0x00000001ff057819 */ /* 0x000fe20000011605 */
[----:B------:R-:W-:Y:S03]  /*0150*/  BSSY.RECONVERGENT B0, `(.L_x_6) ;  /* 0x0000009000007945 */ /* 0x000fe60003800200 */
[----:B------:R-:W-:Y:S02]  /*0160*/  ISETP.GE.U32.AND P1, PT, R4, R5, PT ;  /* 0x000000050400720c */ /* 0x000fe40003f26070 */
[----:B------:R-:W-:-:S11]  /*0170*/  ISETP.GT.U32.AND P0, PT, R2, 0x3, PT ;  /* 0x000000030200780c */ /* 0x000fd60003f04070 */
[----:B0-----:R-:W-:Y:S05]  /*0180*/  @P1 BRA `(.L_x_7) ;  /* 0x0000000000141947 */ /* 0x001fea0003800000 */
[----:B------:R-:W-:Y:S01]  /*0190*/  IMAD R3, R5, 0x4, R0 ;  /* 0x0000000405037824 */ /* 0x000fe200078e0200 */
[----:B------:R-:W-:Y:S05]  /*01a0*/  LDS R2, [R0] ;  /* 0x0000000000027984 */ /* 0x000fea0000000800 */
[----:B------:R-:W0:Y:S02]  /*01b0*/  LDS R3, [R3] ;  /* 0x0000000003037984 */ /* 0x000e240000000800 */
[----:B0-----:R-:W-:-:S13]  /*01c0*/  FSETP.GT.AND P1, PT, R2, R3, PT ;  /* 0x000000030200720b */ /* 0x001fda0003f24000 */
[----:B------:R0:W-:Y:S02]  /*01d0*/  @P1 STS [R0], R3 ;  /* 0x0000000300001388 */ /* 0x0001e40000000800 */
.L_x_7:
[----:B------:R-:W-:Y:S05]  /*01e0*/  BSYNC.RECONVERGENT B0 ;  /* 0x0000000000007941 */ /* 0x000fea0003800200 */
.L_x_6:
[----:B------:R-:W-:Y:S05]  /*01f0*/  @P0 BRA `(.L_x_8) ;  /* 0xfffffffc00cc0947 */ /* 0x000fea000383ffff */
.L_x_5:
        /* <DEDUP_REMOVED lines=10> */
.L_x_9:
        /* <DEDUP_REMOVED lines=14> */
.L_x_11:


//--------------------- .nv.shared._Z6vecSumPfS_i --------------------------
	.section	.nv.shared._Z6vecSumPfS_i,"aw",@nobits
	.sectionflags	@""
	.align	4
.nv.shared._Z6vecSumPfS_i:
	.zero		1088


//--------------------- .nv.shared.reserved.0     --------------------------
	.section	.nv.shared.reserved.0,"aw",@nobits
	.weak		__nv_reservedSMEM_offset_0_alias
	.size		__nv_reservedSMEM_offset_0_alias, 0, 64
	.other		__nv_reservedSMEM_offset_0_alias,@"STO_CUDA_RESERVED_SHARED STV_DEFAULT"
__nv_reservedSMEM_offset_0_alias:
	.zero		0
	.zero		64


//--------------------- .nv.shared._Z7minElemPfiS_ --------------------------
	.section	.nv.shared._Z7minElemPfiS_,"aw",@nobits
	.sectionflags	@""
	.align	4
.nv.shared._Z7minElemPfiS_:
	.zero		17408


//--------------------- .nv.constant0._Z6vecSumPfS_i --------------------------
	.section	.nv.constant0._Z6vecSumPfS_i,"a",@progbits
	.sectionflags	@""
	.align	4
.nv.constant0._Z6vecSumPfS_i:
	.zero		916


//--------------------- .nv.constant0._Z7minElemPfiS_ --------------------------
	.section	.nv.constant0._Z7minElemPfiS_,"a",@progbits
	.sectionflags	@""
	.align	4
.nv.constant0._Z7minElemPfiS_:
	.zero		920


//--------------------- SYMBOLS --------------------------

	.type		.nv.reservedSmem.offset0,@object
	.size		.nv.reservedSmem.offset0,0x4
	.type		.nv.reservedSmem.cap,@object
	.size		.nv.reservedSmem.cap,0x4
